//
// Generated by NVIDIA NVVM Compiler
//
// Compiler Build ID: CL-36424714
// Cuda compilation tools, release 13.0, V13.0.88
// Based on NVVM 20.0.0
//

.version 9.0
.target sm_100
.address_size 64

	// .globl	_Z12convGPUTiledPfS_S_ii
// _ZZ12convGPUTiledPfS_S_iiE2Ns has been demoted

.visible .entry _Z12convGPUTiledPfS_S_ii(
	.param .u64 .ptr .align 1 _Z12convGPUTiledPfS_S_ii_param_0,
	.param .u64 .ptr .align 1 _Z12convGPUTiledPfS_S_ii_param_1,
	.param .u64 .ptr .align 1 _Z12convGPUTiledPfS_S_ii_param_2,
	.param .u32 _Z12convGPUTiledPfS_S_ii_param_3,
	.param .u32 _Z12convGPUTiledPfS_S_ii_param_4
)
{
	.reg .pred 	%p<12>;
	.reg .b32 	%r<57>;
	.reg .b32 	%f<113>;
	.reg .b64 	%rd<24>;
	// demoted variable
	.shared .align 4 .b8 _ZZ12convGPUTiledPfS_S_iiE2Ns[1040];
	ld.param.u64 	%rd8, [_Z12convGPUTiledPfS_S_ii_param_0];
	ld.param.u64 	%rd10, [_Z12convGPUTiledPfS_S_ii_param_1];
	ld.param.u64 	%rd9, [_Z12convGPUTiledPfS_S_ii_param_2];
	ld.param.u32 	%r24, [_Z12convGPUTiledPfS_S_ii_param_3];
	ld.param.u32 	%r25, [_Z12convGPUTiledPfS_S_ii_param_4];
	cvta.to.global.u64 	%rd1, %rd10;
	mov.u32 	%r1, %tid.x;
	mov.u32 	%r26, %ctaid.x;
	shl.b32 	%r27, %r26, 8;
	add.s32 	%r2, %r27, %r1;
	setp.ge.s32 	%p1, %r2, %r25;
	@%p1 bra 	$L__BB0_2;
	cvta.to.global.u64 	%rd11, %rd8;
	mul.wide.s32 	%rd12, %r2, 4;
	add.s64 	%rd13, %rd11, %rd12;
	ld.global.f32 	%f14, [%rd13];
	shl.b32 	%r32, %r1, 2;
	mov.u32 	%r33, _ZZ12convGPUTiledPfS_S_iiE2Ns;
	add.s32 	%r34, %r33, %r32;
	st.shared.f32 	[%r34], %f14;
	bra.uni 	$L__BB0_3;
$L__BB0_2:
	shl.b32 	%r28, %r1, 2;
	mov.u32 	%r29, _ZZ12convGPUTiledPfS_S_iiE2Ns;
	add.s32 	%r30, %r29, %r28;
	mov.b32 	%r31, 0;
	st.shared.u32 	[%r30], %r31;
$L__BB0_3:
	bar.sync 	0;
	setp.gt.u32 	%p2, %r1, 255;
	@%p2 bra 	$L__BB0_18;
	setp.lt.s32 	%p3, %r24, 1;
	mov.f32 	%f112, 0f00000000;
	@%p3 bra 	$L__BB0_17;
	and.b32  	%r3, %r24, 15;
	setp.lt.u32 	%p4, %r24, 16;
	mov.f32 	%f112, 0f00000000;
	mov.b32 	%r53, 0;
	@%p4 bra 	$L__BB0_8;
	and.b32  	%r53, %r24, 2147483632;
	neg.s32 	%r51, %r53;
	add.s64 	%rd22, %rd1, 32;
	shl.b32 	%r36, %r1, 2;
	mov.u32 	%r37, _ZZ12convGPUTiledPfS_S_iiE2Ns;
	add.s32 	%r38, %r36, %r37;
	add.s32 	%r50, %r38, 32;
	mov.f32 	%f112, 0f00000000;
$L__BB0_7:
	.pragma "nounroll";
	ld.global.f32 	%f19, [%rd22+-32];
	ld.shared.f32 	%f20, [%r50+-32];
	fma.rn.f32 	%f21, %f19, %f20, %f112;
	ld.global.f32 	%f22, [%rd22+-28];
	ld.shared.f32 	%f23, [%r50+-28];
	fma.rn.f32 	%f24, %f22, %f23, %f21;
	ld.global.f32 	%f25, [%rd22+-24];
	ld.shared.f32 	%f26, [%r50+-24];
	fma.rn.f32 	%f27, %f25, %f26, %f24;
	ld.global.f32 	%f28, [%rd22+-20];
	ld.shared.f32 	%f29, [%r50+-20];
	fma.rn.f32 	%f30, %f28, %f29, %f27;
	ld.global.f32 	%f31, [%rd22+-16];
	ld.shared.f32 	%f32, [%r50+-16];
	fma.rn.f32 	%f33, %f31, %f32, %f30;
	ld.global.f32 	%f34, [%rd22+-12];
	ld.shared.f32 	%f35, [%r50+-12];
	fma.rn.f32 	%f36, %f34, %f35, %f33;
	ld.global.f32 	%f37, [%rd22+-8];
	ld.shared.f32 	%f38, [%r50+-8];
	fma.rn.f32 	%f39, %f37, %f38, %f36;
	ld.global.f32 	%f40, [%rd22+-4];
	ld.shared.f32 	%f41, [%r50+-4];
	fma.rn.f32 	%f42, %f40, %f41, %f39;
	ld.global.f32 	%f43, [%rd22];
	ld.shared.f32 	%f44, [%r50];
	fma.rn.f32 	%f45, %f43, %f44, %f42;
	ld.global.f32 	%f46, [%rd22+4];
	ld.shared.f32 	%f47, [%r50+4];
	fma.rn.f32 	%f48, %f46, %f47, %f45;
	ld.global.f32 	%f49, [%rd22+8];
	ld.shared.f32 	%f50, [%r50+8];
	fma.rn.f32 	%f51, %f49, %f50, %f48;
	ld.global.f32 	%f52, [%rd22+12];
	ld.shared.f32 	%f53, [%r50+12];
	fma.rn.f32 	%f54, %f52, %f53, %f51;
	ld.global.f32 	%f55, [%rd22+16];
	ld.shared.f32 	%f56, [%r50+16];
	fma.rn.f32 	%f57, %f55, %f56, %f54;
	ld.global.f32 	%f58, [%rd22+20];
	ld.shared.f32 	%f59, [%r50+20];
	fma.rn.f32 	%f60, %f58, %f59, %f57;
	ld.global.f32 	%f61, [%rd22+24];
	ld.shared.f32 	%f62, [%r50+24];
	fma.rn.f32 	%f63, %f61, %f62, %f60;
	ld.global.f32 	%f64, [%rd22+28];
	ld.shared.f32 	%f65, [%r50+28];
	fma.rn.f32 	%f112, %f64, %f65, %f63;
	add.s32 	%r51, %r51, 16;
	add.s64 	%rd22, %rd22, 64;
	add.s32 	%r50, %r50, 64;
	setp.ne.s32 	%p5, %r51, 0;
	@%p5 bra 	$L__BB0_7;
$L__BB0_8:
	setp.eq.s32 	%p6, %r3, 0;
	@%p6 bra 	$L__BB0_17;
	and.b32  	%r12, %r24, 7;
	setp.lt.u32 	%p7, %r3, 8;
	@%p7 bra 	$L__BB0_11;
	mul.wide.u32 	%rd14, %r53, 4;
	add.s64 	%rd15, %rd1, %rd14;
	ld.global.f32 	%f67, [%rd15];
	add.s32 	%r39, %r53, %r1;
	shl.b32 	%r40, %r39, 2;
	mov.u32 	%r41, _ZZ12convGPUTiledPfS_S_iiE2Ns;
	add.s32 	%r42, %r41, %r40;
	ld.shared.f32 	%f68, [%r42];
	fma.rn.f32 	%f69, %f67, %f68, %f112;
	ld.global.f32 	%f70, [%rd15+4];
	ld.shared.f32 	%f71, [%r42+4];
	fma.rn.f32 	%f72, %f70, %f71, %f69;
	ld.global.f32 	%f73, [%rd15+8];
	ld.shared.f32 	%f74, [%r42+8];
	fma.rn.f32 	%f75, %f73, %f74, %f72;
	ld.global.f32 	%f76, [%rd15+12];
	ld.shared.f32 	%f77, [%r42+12];
	fma.rn.f32 	%f78, %f76, %f77, %f75;
	ld.global.f32 	%f79, [%rd15+16];
	ld.shared.f32 	%f80, [%r42+16];
	fma.rn.f32 	%f81, %f79, %f80, %f78;
	ld.global.f32 	%f82, [%rd15+20];
	ld.shared.f32 	%f83, [%r42+20];
	fma.rn.f32 	%f84, %f82, %f83, %f81;
	ld.global.f32 	%f85, [%rd15+24];
	ld.shared.f32 	%f86, [%r42+24];
	fma.rn.f32 	%f87, %f85, %f86, %f84;
	ld.global.f32 	%f88, [%rd15+28];
	ld.shared.f32 	%f89, [%r42+28];
	fma.rn.f32 	%f112, %f88, %f89, %f87;
	add.s32 	%r53, %r53, 8;
$L__BB0_11:
	setp.eq.s32 	%p8, %r12, 0;
	@%p8 bra 	$L__BB0_17;
	and.b32  	%r15, %r24, 3;
	setp.lt.u32 	%p9, %r12, 4;
	@%p9 bra 	$L__BB0_14;
	mul.wide.u32 	%rd16, %r53, 4;
	add.s64 	%rd17, %rd1, %rd16;
	ld.global.f32 	%f91, [%rd17];
	add.s32 	%r43, %r53, %r1;
	shl.b32 	%r44, %r43, 2;
	mov.u32 	%r45, _ZZ12convGPUTiledPfS_S_iiE2Ns;
	add.s32 	%r46, %r45, %r44;
	ld.shared.f32 	%f92, [%r46];
	fma.rn.f32 	%f93, %f91, %f92, %f112;
	ld.global.f32 	%f94, [%rd17+4];
	ld.shared.f32 	%f95, [%r46+4];
	fma.rn.f32 	%f96, %f94, %f95, %f93;
	ld.global.f32 	%f97, [%rd17+8];
	ld.shared.f32 	%f98, [%r46+8];
	fma.rn.f32 	%f99, %f97, %f98, %f96;
	ld.global.f32 	%f100, [%rd17+12];
	ld.shared.f32 	%f101, [%r46+12];
	fma.rn.f32 	%f112, %f100, %f101, %f99;
	add.s32 	%r53, %r53, 4;
$L__BB0_14:
	setp.eq.s32 	%p10, %r15, 0;
	@%p10 bra 	$L__BB0_17;
	add.s32 	%r47, %r1, %r53;
	shl.b32 	%r48, %r47, 2;
	mov.u32 	%r49, _ZZ12convGPUTiledPfS_S_iiE2Ns;
	add.s32 	%r56, %r49, %r48;
	mul.wide.u32 	%rd18, %r53, 4;
	add.s64 	%rd23, %rd1, %rd18;
	neg.s32 	%r55, %r15;
$L__BB0_16:
	.pragma "nounroll";
	ld.global.f32 	%f102, [%rd23];
	ld.shared.f32 	%f103, [%r56];
	fma.rn.f32 	%f112, %f102, %f103, %f112;
	add.s32 	%r56, %r56, 4;
	add.s64 	%rd23, %rd23, 4;
	add.s32 	%r55, %r55, 1;
	setp.ne.s32 	%p11, %r55, 0;
	@%p11 bra 	$L__BB0_16;
$L__BB0_17:
	cvta.to.global.u64 	%rd19, %rd9;
	mul.wide.s32 	%rd20, %r2, 4;
	add.s64 	%rd21, %rd19, %rd20;
	st.global.f32 	[%rd21], %f112;
$L__BB0_18:
	bar.sync 	0;
	ret;

}


// ===== COMPILED SASS (sm_100) =====

	.target	sm_100

	.elftype	@"ET_EXEC"


//--------------------- .note.nv.tkinfo           --------------------------
	.section	.note.nv.tkinfo,"",@"SHT_NOTE"
	.sectionflags	@"SHF_NOTE_NV_TKINFO"
	.tkinfo
        /*0018*/ 	.word	0x00000002
        /*0030*/ 	.string	""
        /*0030*/ 	.string	"ptxas"
        /*0030*/ 	.string	"Cuda compilation tools, release 13.0, V13.0.88"
        /*0030*/ 	.string	"Build cuda_13.0.r13.0/compiler.36424714_0"
        /*0030*/ 	.string	"-arch sm_100 -m 64 "



//--------------------- .note.nv.cuinfo           --------------------------
	.section	.note.nv.cuinfo,"",@"SHT_NOTE"
	.sectionflags	@"SHF_NOTE_NV_CUINFO"
        /*0018*/ 	.short	0x0002
        /*001a*/ 	.short	0x0064
        /*001c*/ 	.short	0x0082
	.zero		2


//--------------------- .nv.info                  --------------------------
	.section	.nv.info,"",@"SHT_CUDA_INFO"
	.align	4


	//----- nvinfo : EIATTR_REGCOUNT
	.align		4
        /*0000*/ 	.byte	0x04, 0x2f
        /*0002*/ 	.short	(.L_1 - .L_0)
	.align		4
.L_0:
        /*0004*/ 	.word	index@(_Z12convGPUTiledPfS_S_ii)
        /*0008*/ 	.word	0x0000001f


	//----- nvinfo : EIATTR_FRAME_SIZE
	.align		4
.L_1:
        /*000c*/ 	.byte	0x04, 0x11
        /*000e*/ 	.short	(.L_3 - .L_2)
	.align		4
.L_2:
        /*0010*/ 	.word	index@(_Z12convGPUTiledPfS_S_ii)
        /*0014*/ 	.word	0x00000000


	//----- nvinfo : EIATTR_MIN_STACK_SIZE
	.align		4
.L_3:
        /*0018*/ 	.byte	0x04, 0x12
        /*001a*/ 	.short	(.L_5 - .L_4)
	.align		4
.L_4:
        /*001c*/ 	.word	index@(_Z12convGPUTiledPfS_S_ii)
        /*0020*/ 	.word	0x00000000
.L_5:


//--------------------- .nv.compat                --------------------------
	.section	.nv.compat,"",@"SHT_CUDA_COMPAT_INFO"
	.align	4
        /*0000*/ 	.byte	0x02, 0x09, 0x00, 0x00, 0x02, 0x02, 0x01, 0x00, 0x02, 0x05, 0x05, 0x00, 0x03, 0x07, 0x01, 0x01
        /*0010*/ 	.byte	0x02, 0x03, 0x00, 0x00, 0x02, 0x06, 0x01, 0x00, 0x04, 0x0b, 0x08, 0x00, 0x09, 0x00, 0x00, 0x00
        /*0020*/ 	.byte	0x00, 0x00, 0x00, 0x00


//--------------------- .nv.info._Z12convGPUTiledPfS_S_ii --------------------------
	.section	.nv.info._Z12convGPUTiledPfS_S_ii,"",@"SHT_CUDA_INFO"
	.sectionflags	@""
	.align	4


	//----- nvinfo : EIATTR_CUDA_API_VERSION
	.align		4
        /*0000*/ 	.byte	0x04, 0x37
        /*0002*/ 	.short	(.L_7 - .L_6)
.L_6:
        /*0004*/ 	.word	0x00000082


	//----- nvinfo : EIATTR_KPARAM_INFO
	.align		4
.L_7:
        /*0008*/ 	.byte	0x04, 0x17
        /*000a*/ 	.short	(.L_9 - .L_8)
.L_8:
        /*000c*/ 	.word	0x00000000
        /*0010*/ 	.short	0x0004
        /*0012*/ 	.short	0x001c
        /*0014*/ 	.byte	0x00, 0xf0, 0x11, 0x00


	//----- nvinfo : EIATTR_KPARAM_INFO
	.align		4
.L_9:
        /*0018*/ 	.byte	0x04, 0x17
        /*001a*/ 	.short	(.L_11 - .L_10)
.L_10:
        /*001c*/ 	.word	0x00000000
        /*0020*/ 	.short	0x0003
        /*0022*/ 	.short	0x0018
        /*0024*/ 	.byte	0x00, 0xf0, 0x11, 0x00


	//----- nvinfo : EIATTR_KPARAM_INFO
	.align		4
.L_11:
        /*0028*/ 	.byte	0x04, 0x17
        /*002a*/ 	.short	(.L_13 - .L_12)
.L_12:
        /*002c*/ 	.word	0x00000000
        /*0030*/ 	.short	0x0002
        /*0032*/ 	.short	0x0010
        /*0034*/ 	.byte	0x00, 0xf5, 0x21, 0x00


	//----- nvinfo : EIATTR_KPARAM_INFO
	.align		4
.L_13:
        /*0038*/ 	.byte	0x04, 0x17
        /*003a*/ 	.short	(.L_15 - .L_14)
.L_14:
        /*003c*/ 	.word	0x00000000
        /*0040*/ 	.short	0x0001
        /*0042*/ 	.short	0x0008
        /*0044*/ 	.byte	0x00, 0xf5, 0x21, 0x00


	//----- nvinfo : EIATTR_KPARAM_INFO
	.align		4
.L_15:
        /*0048*/ 	.byte	0x04, 0x17
        /*004a*/ 	.short	(.L_17 - .L_16)
.L_16:
        /*004c*/ 	.word	0x00000000
        /*0050*/ 	.short	0x0000
        /*0052*/ 	.short	0x0000
        /*0054*/ 	.byte	0x00, 0xf5, 0x21, 0x00


	//----- nvinfo : EIATTR_SPARSE_MMA_MASK
	.align		4
.L_17:
        /*0058*/ 	.byte	0x03, 0x50
        /*005a*/ 	.short	0x0000


	//----- nvinfo : EIATTR_MAXREG_COUNT
	.align		4
        /*005c*/ 	.byte	0x03, 0x1b
        /*005e*/ 	.short	0x00ff


	//----- nvinfo : EIATTR_NUM_BARRIERS
	.align		4
        /*0060*/ 	.byte	0x02, 0x4c
        /*0062*/ 	.byte	0x01
	.zero		1


	//----- nvinfo : EIATTR_MERCURY_ISA_VERSION
	.align		4
        /*0064*/ 	.byte	0x03, 0x5f
        /*0066*/ 	.short	0x0101


	//----- nvinfo : EIATTR_VRC_CTA_INIT_COUNT
	.align		4
        /*0068*/ 	.byte	0x02, 0x4a
	.zero		1
	.zero		1


	//----- nvinfo : EIATTR_EXIT_INSTR_OFFSETS
	.align		4
        /*006c*/ 	.byte	0x04, 0x1c
        /*006e*/ 	.short	(.L_19 - .L_18)


	//   ....[0]....
.L_18:
        /*0070*/ 	.word	0x00000b60


	//----- nvinfo : EIATTR_CRS_STACK_SIZE
	.align		4
.L_19:
        /*0074*/ 	.byte	0x04, 0x1e
        /*0076*/ 	.short	(.L_21 - .L_20)
.L_20:
        /*0078*/ 	.word	0x00000000


	//----- nvinfo : EIATTR_CBANK_PARAM_SIZE
	.align		4
.L_21:
        /*007c*/ 	.byte	0x03, 0x19
        /*007e*/ 	.short	0x0020


	//----- nvinfo : EIATTR_PARAM_CBANK
	.align		4
        /*0080*/ 	.byte	0x04, 0x0a
        /*0082*/ 	.short	(.L_23 - .L_22)
	.align		4
.L_22:
        /*0084*/ 	.word	index@(.nv.constant0._Z12convGPUTiledPfS_S_ii)
        /*0088*/ 	.short	0x0380
        /*008a*/ 	.short	0x0020


	//----- nvinfo : EIATTR_SW_WAR
	.align		4
.L_23:
        /*008c*/ 	.byte	0x04, 0x36
        /*008e*/ 	.short	(.L_25 - .L_24)
.L_24:
        /*0090*/ 	.word	0x00000008
.L_25:


//--------------------- .nv.callgraph             --------------------------
	.section	.nv.callgraph,"",@"SHT_CUDA_CALLGRAPH"
	.align	4
	.sectionentsize	8
	.align		4
        /*0000*/ 	.word	0x00000000
	.align		4
        /*0004*/ 	.word	0xffffffff
	.align		4
        /*0008*/ 	.word	0x00000000
	.align		4
        /*000c*/ 	.word	0xfffffffe
	.align		4
        /*0010*/ 	.word	0x00000000
	.align		4
        /*0014*/ 	.word	0xfffffffd
	.align		4
        /*0018*/ 	.word	0x00000000
	.align		4
        /*001c*/ 	.word	0xfffffffc


//--------------------- .text._Z12convGPUTiledPfS_S_ii --------------------------
	.section	.text._Z12convGPUTiledPfS_S_ii,"ax",@progbits
	.align	128
        .global         _Z12convGPUTiledPfS_S_ii
        .type           _Z12convGPUTiledPfS_S_ii,@function
        .size           _Z12convGPUTiledPfS_S_ii,(.L_x_12 - _Z12convGPUTiledPfS_S_ii)
        .other          _Z12convGPUTiledPfS_S_ii,@"STO_CUDA_ENTRY STV_DEFAULT"
_Z12convGPUTiledPfS_S_ii:
.text._Z12convGPUTiledPfS_S_ii:
[----:B------:R-:W-:Y:S01]  /*0000*/  LDC R1, c[0x0][0x37c] ;  /* 0x0000df00ff017b82 */ /* 0x000fe20000000800 */
[----:B------:R-:W0:Y:S01]  /*0010*/  S2R R0, SR_TID.X ;  /* 0x0000000000007919 */ /* 0x000e220000002100 */
[----:B------:R-:W1:Y:S01]  /*0020*/  LDCU UR4, c[0x0][0x39c] ;  /* 0x00007380ff0477ac */ /* 0x000e620008000800 */
[----:B------:R-:W-:Y:S01]  /*0030*/  BSSY.RECONVERGENT B0, `(.L_x_0) ;  /* 0x0000016000007945 */ /* 0x000fe20003800200 */
[----:B------:R-:W0:Y:S01]  /*0040*/  S2R R3, SR_CTAID.X ;  /* 0x0000000000037919 */ /* 0x000e220000002500 */
[----:B------:R-:W2:Y:S01]  /*0050*/  LDCU.64 UR10, c[0x0][0x358] ;  /* 0x00006b00ff0a77ac */ /* 0x000ea20008000a00 */
[----:B0-----:R-:W-:-:S04]  /*0060*/  LEA R4, R3, R0, 0x8 ;  /* 0x0000000003047211 */ /* 0x001fc800078e40ff */
[----:B-1----:R-:W-:-:S13]  /*0070*/  ISETP.GE.AND P0, PT, R4, UR4, PT ;  /* 0x0000000404007c0c */ /* 0x002fda000bf06270 */
[----:B--2---:R-:W-:Y:S05]  /*0080*/  @P0 BRA `(.L_x_1) ;  /* 0x0000000000280947 */ /* 0x004fea0003800000 */
[----:B------:R-:W0:Y:S02]  /*0090*/  LDC.64 R2, c[0x0][0x380] ;  /* 0x0000e000ff027b82 */ /* 0x000e240000000a00 */
[----:B0-----:R-:W-:-:S06]  /*00a0*/  IMAD.WIDE R2, R4, 0x4, R2 ;  /* 0x0000000404027825 */ /* 0x001fcc00078e0202 */
[----:B------:R-:W2:Y:S01]  /*00b0*/  LDG.E R2, desc[UR10][R2.64] ;  /* 0x0000000a02027981 */ /* 0x000ea2000c1e1900 */
[----:B------:R-:W0:Y:S01]  /*00c0*/  S2UR UR5, SR_CgaCtaId ;  /* 0x00000000000579c3 */ /* 0x000e220000008800 */
[----:B------:R-:W-:Y:S02]  /*00d0*/  UMOV UR4, 0x400 ;  /* 0x0000040000047882 */ /* 0x000fe40000000000 */
[----:B0-----:R-:W-:-:S06]  /*00e0*/  ULEA UR4, UR5, UR4, 0x18 ;  /* 0x0000000405047291 */ /* 0x001fcc000f8ec0ff */
[----:B------:R-:W-:-:S04]  /*00f0*/  MOV R5, UR4 ;  /* 0x0000000400057c02 */ /* 0x000fc80008000f00 */
[----:B------:R-:W-:-:S05]  /*0100*/  LEA R9, R0, R5, 0x2 ;  /* 0x0000000500097211 */ /* 0x000fca00078e10ff */
[----:B--2---:R1:W-:Y:S01]  /*0110*/  STS [R9], R2 ;  /* 0x0000000209007388 */ /* 0x0043e20000000800 */
[----:B------:R-:W-:Y:S05]  /*0120*/  BRA `(.L_x_2) ;  /* 0x0000000000187947 */ /* 0x000fea0003800000 */
.L_x_1:
[----:B------:R-:W0:Y:S01]  /*0130*/  S2UR UR5, SR_CgaCtaId ;  /* 0x00000000000579c3 */ /* 0x000e220000008800 */
[----:B------:R-:W-:Y:S02]  /*0140*/  UMOV UR4, 0x400 ;  /* 0x0000040000047882 */ /* 0x000fe40000000000 */
[----:B0-----:R-:W-:-:S06]  /*0150*/  ULEA UR4, UR5, UR4, 0x18 ;  /* 0x0000000405047291 */ /* 0x001fcc000f8ec0ff */
[----:B------:R-:W-:-:S04]  /*0160*/  MOV R5, UR4 ;  /* 0x0000000400057c02 */ /* 0x000fc80008000f00 */
[----:B------:R-:W-:-:S05]  /*0170*/  LEA R9, R0, R5, 0x2 ;  /* 0x0000000500097211 */ /* 0x000fca00078e10ff */
[----:B------:R0:W-:Y:S02]  /*0180*/  STS [R9], RZ ;  /* 0x000000ff09007388 */ /* 0x0001e40000000800 */
.L_x_2:
[----:B------:R-:W-:Y:S05]  /*0190*/  BSYNC.RECONVERGENT B0 ;  /* 0x0000000000007941 */ /* 0x000fea0003800200 */
.L_x_0:
[----:B------:R-:W-:Y:S01]  /*01a0*/  BAR.SYNC.DEFER_BLOCKING 0x0 ;  /* 0x0000000000007b1d */ /* 0x000fe20000010000 */
[----:B------:R-:W-:-:S05]  /*01b0*/  ISETP.GT.U32.AND P0, PT, R0, 0xff, PT ;  /* 0x000000ff0000780c */ /* 0x000fca0003f04070 */
[----:B------:R-:W-:Y:S08]  /*01c0*/  BSSY.RECONVERGENT B0, `(.L_x_3) ;  /* 0x0000098000007945 */ /* 0x000ff00003800200 */
[----:B------:R-:W-:Y:S05]  /*01d0*/  @P0 BRA `(.L_x_4) ;  /* 0x0000000800580947 */ /* 0x000fea0003800000 */
[----:B------:R-:W2:Y:S01]  /*01e0*/  LDCU UR6, c[0x0][0x398] ;  /* 0x00007300ff0677ac */ /* 0x000ea20008000800 */
[----:B------:R-:W-:Y:S01]  /*01f0*/  HFMA2 R19, -RZ, RZ, 0, 0 ;  /* 0x00000000ff137431 */ /* 0x000fe200000001ff */
[----:B--2---:R-:W-:-:S09]  /*0200*/  UISETP.GE.AND UP0, UPT, UR6, 0x1, UPT ;  /* 0x000000010600788c */ /* 0x004fd2000bf06270 */
[----:B------:R-:W-:Y:S05]  /*0210*/  BRA.U !UP0, `(.L_x_5) ;  /* 0x00000009083c7547 */ /* 0x000fea000b800000 */
[----:B------:R-:W-:Y:S01]  /*0220*/  UISETP.GE.U32.AND UP1, UPT, UR6, 0x10, UPT ;  /* 0x000000100600788c */ /* 0x000fe2000bf26070 */
[----:B------:R-:W-:Y:S01]  /*0230*/  MOV R19, RZ ;  /* 0x000000ff00137202 */ /* 0x000fe20000000f00 */
[----:B------:R-:W-:Y:S01]  /*0240*/  ULOP3.LUT UR7, UR6, 0xf, URZ, 0xc0, !UPT ;  /* 0x0000000f06077892 */ /* 0x000fe2000f8ec0ff */
[----:B------:R-:W-:-:S03]  /*0250*/  MOV R7, RZ ;  /* 0x000000ff00077202 */ /* 0x000fc60000000f00 */
[----:B------:R-:W-:-:S03]  /*0260*/  UISETP.NE.AND UP0, UPT, UR7, URZ, UPT ;  /* 0x000000ff0700728c */ /* 0x000fc6000bf05270 */
[----:B------:R-:W-:Y:S08]  /*0270*/  BRA.U !UP1, `(.L_x_6) ;  /* 0x0000000509007547 */ /* 0x000ff0000b800000 */
[----:B------:R-:W2:Y:S01]  /*0280*/  LDCU.64 UR4, c[0x0][0x388] ;  /* 0x00007100ff0477ac */ /* 0x000ea20008000a00 */
[----:B------:R-:W-:Y:S02]  /*0290*/  IADD3 R6, PT, PT, R9, 0x20, RZ ;  /* 0x0000002009067810 */ /* 0x000fe40007ffe0ff */
[----:B------:R-:W-:Y:S01]  /*02a0*/  MOV R19, RZ ;  /* 0x000000ff00137202 */ /* 0x000fe20000000f00 */
[----:B------:R-:W-:-:S04]  /*02b0*/  ULOP3.LUT UR8, UR6, 0x7ffffff0, URZ, 0xc0, !UPT ;  /* 0x7ffffff006087892 */ /* 0x000fc8000f8ec0ff */
[----:B------:R-:W-:Y:S02]  /*02c0*/  UIADD3 UR9, UPT, UPT, -UR8, URZ, URZ ;  /* 0x000000ff08097290 */ /* 0x000fe4000fffe1ff */
[----:B------:R-:W-:Y:S01]  /*02d0*/  MOV R7, UR8 ;  /* 0x0000000800077c02 */ /* 0x000fe20008000f00 */
[----:B--2---:R-:W-:-:S04]  /*02e0*/  UIADD3 UR4, UP1, UPT, UR4, 0x20, URZ ;  /* 0x0000002004047890 */ /* 0x004fc8000ff3e0ff */
[----:B------:R-:W-:Y:S02]  /*02f0*/  UIADD3.X UR5, UPT, UPT, URZ, UR5, URZ, UP1, !UPT ;  /* 0x00000005ff057290 */ /* 0x000fe40008ffe4ff */
[----:B-1----:R-:W-:-:S04]  /*0300*/  MOV R2, UR4 ;  /* 0x0000000400027c02 */ /* 0x002fc80008000f00 */
[----:B------:R-:W-:-:S07]  /*0310*/  MOV R3, UR5 ;  /* 0x0000000500037c02 */ /* 0x000fce0008000f00 */
.L_x_7:
[----:B------:R-:W2:Y:S04]  /*0320*/  LDG.E R26, desc[UR10][R2.64+-0x20] ;  /* 0xffffe00a021a7981 */ /* 0x000ea8000c1e1900 */
[----:B------:R-:W3:Y:S04]  /*0330*/  LDG.E R28, desc[UR10][R2.64+-0x1c] ;  /* 0xffffe40a021c7981 */ /* 0x000ee8000c1e1900 */
[----:B------:R-:W4:Y:S04]  /*0340*/  LDG.E R20, desc[UR10][R2.64+-0x18] ;  /* 0xffffe80a02147981 */ /* 0x000f28000c1e1900 */
[----:B------:R-:W5:Y:S04]  /*0350*/  LDG.E R22, desc[UR10][R2.64+-0x14] ;  /* 0xffffec0a02167981 */ /* 0x000f68000c1e1900 */
[----:B------:R-:W5:Y:S04]  /*0360*/  LDG.E R24, desc[UR10][R2.64+-0x10] ;  /* 0xfffff00a02187981 */ /* 0x000f68000c1e1900 */
[----:B------:R-:W5:Y:S04]  /*0370*/  LDG.E R18, desc[UR10][R2.64+-0xc] ;  /* 0xfffff40a02127981 */ /* 0x000f68000c1e1900 */
[----:B------:R-:W5:Y:S04]  /*0380*/  LDG.E R12, desc[UR10][R2.64+-0x8] ;  /* 0xfffff80a020c7981 */ /* 0x000f68000c1e1900 */
[----:B0-----:R-:W5:Y:S04]  /*0390*/  LDG.E R9, desc[UR10][R2.64+-0x4] ;  /* 0xfffffc0a02097981 */ /* 0x001f68000c1e1900 */
[----:B------:R-:W5:Y:S04]  /*03a0*/  LDG.E R17, desc[UR10][R2.64] ;  /* 0x0000000a02117981 */ /* 0x000f68000c1e1900 */
[----:B------:R-:W5:Y:S04]  /*03b0*/  LDG.E R16, desc[UR10][R2.64+0x4] ;  /* 0x0000040a02107981 */ /* 0x000f68000c1e1900 */
[----:B------:R-:W5:Y:S04]  /*03c0*/  LDG.E R15, desc[UR10][R2.64+0x8] ;  /* 0x0000080a020f7981 */ /* 0x000f68000c1e1900 */
[----:B------:R-:W5:Y:S04]  /*03d0*/  LDG.E R14, desc[UR10][R2.64+0xc] ;  /* 0x00000c0a020e7981 */ /* 0x000f68000c1e1900 */
[----:B------:R-:W5:Y:S04]  /*03e0*/  LDG.E R13, desc[UR10][R2.64+0x10] ;  /* 0x0000100a020d7981 */ /* 0x000f68000c1e1900 */
[----:B------:R-:W5:Y:S04]  /*03f0*/  LDG.E R11, desc[UR10][R2.64+0x14] ;  /* 0x0000140a020b7981 */ /* 0x000f68000c1e1900 */
[----:B------:R-:W5:Y:S04]  /*0400*/  LDG.E R10, desc[UR10][R2.64+0x18] ;  /* 0x0000180a020a7981 */ /* 0x000f68000c1e1900 */
[----:B------:R0:W5:Y:S01]  /*0410*/  LDG.E R8, desc[UR10][R2.64+0x1c] ;  /* 0x00001c0a02087981 */ /* 0x000162000c1e1900 */
[----:B------:R-:W-:-:S03]  /*0420*/  UIADD3 UR9, UPT, UPT, UR9, 0x10, URZ ;  /* 0x0000001009097890 */ /* 0x000fc6000fffe0ff */
[----:B------:R-:W2:Y:S01]  /*0430*/  LDS R21, [R6+-0x20] ;  /* 0xffffe00006157984 */ /* 0x000ea20000000800 */
[----:B------:R-:W-:-:S03]  /*0440*/  UISETP.NE.AND UP1, UPT, UR9, URZ, UPT ;  /* 0x000000ff0900728c */ /* 0x000fc6000bf25270 */
[----:B------:R-:W3:Y:S01]  /*0450*/  LDS R25, [R6+-0x1c] ;  /* 0xffffe40006197984 */ /* 0x000ee20000000800 */
[----:B0-----:R-:W-:-:S03]  /*0460*/  IADD3 R2, P0, PT, R2, 0x40, RZ ;  /* 0x0000004002027810 */ /* 0x001fc60007f1e0ff */
[----:B------:R-:W-:Y:S01]  /*0470*/  LDS R23, [R6+-0x14] ;  /* 0xffffec0006177984 */ /* 0x000fe20000000800 */
[----:B------:R-:W-:Y:S01]  /*0480*/  IADD3.X R3, PT, PT, RZ, R3, RZ, P0, !PT ;  /* 0x00000003ff037210 */ /* 0x000fe200007fe4ff */
[----:B--2---:R-:W-:Y:S02]  /*0490*/  FFMA R21, R26, R21, R19 ;  /* 0x000000151a157223 */ /* 0x004fe40000000013 */
[----:B------:R-:W4:Y:S02]  /*04a0*/  LDS R26, [R6+-0x18] ;  /* 0xffffe800061a7984 */ /* 0x000f240000000800 */
[----:B---3--:R-:W-:Y:S02]  /*04b0*/  FFMA R21, R28, R25, R21 ;  /* 0x000000191c157223 */ /* 0x008fe40000000015 */
[----:B------:R-:W0:Y:S04]  /*04c0*/  LDS R25, [R6+-0x10] ;  /* 0xfffff00006197984 */ /* 0x000e280000000800 */
[----:B------:R-:W1:Y:S01]  /*04d0*/  LDS R19, [R6+-0xc] ;  /* 0xfffff40006137984 */ /* 0x000e620000000800 */
[----:B----4-:R-:W-:-:S03]  /*04e0*/  FFMA R27, R20, R26, R21 ;  /* 0x0000001a141b7223 */ /* 0x010fc60000000015 */
[----:B------:R-:W2:Y:S01]  /*04f0*/  LDS R21, [R6+-0x8] ;  /* 0xfffff80006157984 */ /* 0x000ea20000000800 */
[----:B-----5:R-:W-:-:S03]  /*0500*/  FFMA R27, R22, R23, R27 ;  /* 0x00000017161b7223 */ /* 0x020fc6000000001b */
[----:B------:R-:W3:Y:S01]  /*0510*/  LDS R20, [R6+-0x4] ;  /* 0xfffffc0006147984 */ /* 0x000ee20000000800 */
[----:B0-----:R-:W-:-:S03]  /*0520*/  FFMA R27, R24, R25, R27 ;  /* 0x00000019181b7223 */ /* 0x001fc6000000001b */
[----:B------:R-:W0:Y:S01]  /*0530*/  LDS R22, [R6] ;  /* 0x0000000006167984 */ /* 0x000e220000000800 */
[----:B-1----:R-:W-:-:S03]  /*0540*/  FFMA R19, R18, R19, R27 ;  /* 0x0000001312137223 */ /* 0x002fc6000000001b */
[----:B------:R-:W1:Y:S04]  /*0550*/  LDS R23, [R6+0x4] ;  /* 0x0000040006177984 */ /* 0x000e680000000800 */
[----:B------:R-:W4:Y:S04]  /*0560*/  LDS R24, [R6+0x8] ;  /* 0x0000080006187984 */ /* 0x000f280000000800 */
[----:B------:R-:W5:Y:S04]  /*0570*/  LDS R25, [R6+0xc] ;  /* 0x00000c0006197984 */ /* 0x000f680000000800 */
[----:B------:R-:W5:Y:S04]  /*0580*/  LDS R26, [R6+0x10] ;  /* 0x00001000061a7984 */ /* 0x000f680000000800 */
[----:B------:R-:W5:Y:S01]  /*0590*/  LDS R18, [R6+0x14] ;  /* 0x0000140006127984 */ /* 0x000f620000000800 */
[----:B--2---:R-:W-:-:S03]  /*05a0*/  FFMA R12, R12, R21, R19 ;  /* 0x000000150c0c7223 */ /* 0x004fc60000000013 */
[----:B------:R-:W2:Y:S01]  /*05b0*/  LDS R19, [R6+0x18] ;  /* 0x0000180006137984 */ /* 0x000ea20000000800 */
[----:B---3--:R-:W-:-:S03]  /*05c0*/  FFMA R12, R9, R20, R12 ;  /* 0x00000014090c7223 */ /* 0x008fc6000000000c */
[----:B------:R3:W2:Y:S01]  /*05d0*/  LDS R21, [R6+0x1c] ;  /* 0x00001c0006157984 */ /* 0x0006a20000000800 */
[----:B0-----:R-:W-:-:S04]  /*05e0*/  FFMA R17, R17, R22, R12 ;  /* 0x0000001611117223 */ /* 0x001fc8000000000c */
[----:B-1----:R-:W-:Y:S01]  /*05f0*/  FFMA R16, R16, R23, R17 ;  /* 0x0000001710107223 */ /* 0x002fe20000000011 */
[----:B---3--:R-:W-:-:S03]  /*0600*/  IADD3 R6, PT, PT, R6, 0x40, RZ ;  /* 0x0000004006067810 */ /* 0x008fc60007ffe0ff */
[----:B----4-:R-:W-:-:S04]  /*0610*/  FFMA R15, R15, R24, R16 ;  /* 0x000000180f0f7223 */ /* 0x010fc80000000010 */
[----:B-----5:R-:W-:-:S04]  /*0620*/  FFMA R14, R14, R25, R15 ;  /* 0x000000190e0e7223 */ /* 0x020fc8000000000f */
[----:B------:R-:W-:-:S04]  /*0630*/  FFMA R14, R13, R26, R14 ;  /* 0x0000001a0d0e7223 */ /* 0x000fc8000000000e */
[----:B------:R-:W-:-:S04]  /*0640*/  FFMA R11, R11, R18, R14 ;  /* 0x000000120b0b7223 */ /* 0x000fc8000000000e */
[----:B--2---:R-:W-:-:S04]  /*0650*/  FFMA R19, R10, R19, R11 ;  /* 0x000000130a137223 */ /* 0x004fc8000000000b */
[----:B------:R-:W-:Y:S01]  /*0660*/  FFMA R19, R8, R21, R19 ;  /* 0x0000001508137223 */ /* 0x000fe20000000013 */
[----:B------:R-:W-:Y:S06]  /*0670*/  BRA.U UP1, `(.L_x_7) ;  /* 0xfffffffd01287547 */ /* 0x000fec000b83ffff */
.L_x_6:
[----:B------:R-:W-:Y:S05]  /*0680*/  BRA.U !UP0, `(.L_x_5) ;  /* 0x0000000508207547 */ /* 0x000fea000b800000 */
[----:B------:R-:W-:Y:S02]  /*0690*/  UISETP.GE.U32.AND UP0, UPT, UR7, 0x8, UPT ;  /* 0x000000080700788c */ /* 0x000fe4000bf06070 */
[----:B------:R-:W-:-:S04]  /*06a0*/  ULOP3.LUT UR5, UR6, 0x7, URZ, 0xc0, !UPT ;  /* 0x0000000706057892 */ /* 0x000fc8000f8ec0ff */
[----:B------:R-:W-:-:S03]  /*06b0*/  UISETP.NE.AND UP1, UPT, UR5, URZ, UPT ;  /* 0x000000ff0500728c */ /* 0x000fc6000bf25270 */
[----:B------:R-:W-:Y:S08]  /*06c0*/  BRA.U !UP0, `(.L_x_8) ;  /* 0x0000000108747547 */ /* 0x000ff0000b800000 */
[----:B01----:R-:W0:Y:S02]  /*06d0*/  LDC.64 R8, c[0x0][0x388] ;  /* 0x0000e200ff087b82 */ /* 0x003e240000000a00 */
[----:B0-----:R-:W-:-:S05]  /*06e0*/  IMAD.WIDE.U32 R8, R7, 0x4, R8 ;  /* 0x0000000407087825 */ /* 0x001fca00078e0008 */
[----:B------:R-:W2:Y:S04]  /*06f0*/  LDG.E R10, desc[UR10][R8.64] ;  /* 0x0000000a080a7981 */ /* 0x000ea8000c1e1900 */
[----:B------:R-:W3:Y:S04]  /*0700*/  LDG.E R13, desc[UR10][R8.64+0x4] ;  /* 0x0000040a080d7981 */ /* 0x000ee8000c1e1900 */
[----:B------:R-:W4:Y:S04]  /*0710*/  LDG.E R15, desc[UR10][R8.64+0x8] ;  /* 0x0000080a080f7981 */ /* 0x000f28000c1e1900 */
[----:B------:R-:W5:Y:S04]  /*0720*/  LDG.E R17, desc[UR10][R8.64+0xc] ;  /* 0x00000c0a08117981 */ /* 0x000f68000c1e1900 */
[----:B------:R-:W5:Y:S04]  /*0730*/  LDG.E R21, desc[UR10][R8.64+0x10] ;  /* 0x0000100a08157981 */ /* 0x000f68000c1e1900 */
[----:B------:R-:W5:Y:S04]  /*0740*/  LDG.E R6, desc[UR10][R8.64+0x14] ;  /* 0x0000140a08067981 */ /* 0x000f68000c1e1900 */
[----:B------:R-:W5:Y:S04]  /*0750*/  LDG.E R2, desc[UR10][R8.64+0x18] ;  /* 0x0000180a08027981 */ /* 0x000f68000c1e1900 */
[----:B------:R-:W5:Y:S01]  /*0760*/  LDG.E R3, desc[UR10][R8.64+0x1c] ;  /* 0x00001c0a08037981 */ /* 0x000f62000c1e1900 */
[----:B------:R-:W-:-:S02]  /*0770*/  IADD3 R12, PT, PT, R7, R0, RZ ;  /* 0x00000000070c7210 */ /* 0x000fc40007ffe0ff */
[----:B------:R-:W-:Y:S02]  /*0780*/  IADD3 R7, PT, PT, R7, 0x8, RZ ;  /* 0x0000000807077810 */ /* 0x000fe40007ffe0ff */
[----:B------:R-:W-:-:S05]  /*0790*/  LEA R12, R12, R5, 0x2 ;  /* 0x000000050c0c7211 */ /* 0x000fca00078e10ff */
[----:B------:R-:W2:Y:S04]  /*07a0*/  LDS R11, [R12] ;  /* 0x000000000c0b7984 */ /* 0x000ea80000000800 */
[----:B------:R-:W3:Y:S04]  /*07b0*/  LDS R14, [R12+0x4] ;  /* 0x000004000c0e7984 */ /* 0x000ee80000000800 */
[----:B------:R-:W4:Y:S04]  /*07c0*/  LDS R16, [R12+0x8] ;  /* 0x000008000c107984 */ /* 0x000f280000000800 */
[----:B------:R-:W5:Y:S04]  /*07d0*/  LDS R18, [R12+0xc] ;  /* 0x00000c000c127984 */ /* 0x000f680000000800 */
[----:B------:R-:W0:Y:S04]  /*07e0*/  LDS R20, [R12+0x10] ;  /* 0x000010000c147984 */ /* 0x000e280000000800 */
[----:B------:R-:W1:Y:S04]  /*07f0*/  LDS R22, [R12+0x14] ;  /* 0x000014000c167984 */ /* 0x000e680000000800 */
[----:B------:R-:W1:Y:S04]  /*0800*/  LDS R23, [R12+0x18] ;  /* 0x000018000c177984 */ /* 0x000e680000000800 */
[----:B------:R-:W1:Y:S01]  /*0810*/  LDS R24, [R12+0x1c] ;  /* 0x00001c000c187984 */ /* 0x000e620000000800 */
[----:B--2---:R-:W-:-:S04]  /*0820*/  FFMA R10, R10, R11, R19 ;  /* 0x0000000b0a0a7223 */ /* 0x004fc80000000013 */
[----:B---3--:R-:W-:-:S04]  /*0830*/  FFMA R10, R13, R14, R10 ;  /* 0x0000000e0d0a7223 */ /* 0x008fc8000000000a */
[----:B----4-:R-:W-:-:S04]  /*0840*/  FFMA R10, R15, R16, R10 ;  /* 0x000000100f0a7223 */ /* 0x010fc8000000000a */
[----:B-----5:R-:W-:-:S04]  /*0850*/  FFMA R10, R17, R18, R10 ;  /* 0x00000012110a7223 */ /* 0x020fc8000000000a */
[----:B0-----:R-:W-:-:S04]  /*0860*/  FFMA R21, R21, R20, R10 ;  /* 0x0000001415157223 */ /* 0x001fc8000000000a */
[----:B-1----:R-:W-:-:S04]  /*0870*/  FFMA R21, R6, R22, R21 ;  /* 0x0000001606157223 */ /* 0x002fc80000000015 */
[----:B------:R-:W-:-:S04]  /*0880*/  FFMA R2, R2, R23, R21 ;  /* 0x0000001702027223 */ /* 0x000fc80000000015 */
[----:B------:R-:W-:-:S07]  /*0890*/  FFMA R19, R3, R24, R2 ;  /* 0x0000001803137223 */ /* 0x000fce0000000002 */
.L_x_8:
[----:B------:R-:W-:Y:S05]  /*08a0*/  BRA.U !UP1, `(.L_x_5) ;  /* 0x0000000109987547 */ /* 0x000fea000b800000 */
[----:B------:R-:W-:Y:S02]  /*08b0*/  UISETP.GE.U32.AND UP0, UPT, UR5, 0x4, UPT ;  /* 0x000000040500788c */ /* 0x000fe4000bf06070 */
[----:B------:R-:W-:-:S04]  /*08c0*/  ULOP3.LUT UR4, UR6, 0x3, URZ, 0xc0, !UPT ;  /* 0x0000000306047892 */ /* 0x000fc8000f8ec0ff */
[----:B------:R-:W-:-:S03]  /*08d0*/  UISETP.NE.AND UP1, UPT, UR4, URZ, UPT ;  /* 0x000000ff0400728c */ /* 0x000fc6000bf25270 */
[----:B------:R-:W-:Y:S08]  /*08e0*/  BRA.U !UP0, `(.L_x_9) ;  /* 0x0000000108447547 */ /* 0x000ff0000b800000 */
[----:B-1----:R-:W1:Y:S02]  /*08f0*/  LDC.64 R2, c[0x0][0x388] ;  /* 0x0000e200ff027b82 */ /* 0x002e640000000a00 */
[----:B-1----:R-:W-:-:S05]  /*0900*/  IMAD.WIDE.U32 R2, R7, 0x4, R2 ;  /* 0x0000000407027825 */ /* 0x002fca00078e0002 */
[----:B------:R-:W2:Y:S04]  /*0910*/  LDG.E R6, desc[UR10][R2.64] ;  /* 0x0000000a02067981 */ /* 0x000ea8000c1e1900 */
[----:B------:R-:W3:Y:S04]  /*0920*/  LDG.E R11, desc[UR10][R2.64+0x4] ;  /* 0x0000040a020b7981 */ /* 0x000ee8000c1e1900 */
[----:B------:R-:W4:Y:S04]  /*0930*/  LDG.E R13, desc[UR10][R2.64+0x8] ;  /* 0x0000080a020d7981 */ /* 0x000f28000c1e1900 */
[----:B------:R-:W5:Y:S01]  /*0940*/  LDG.E R15, desc[UR10][R2.64+0xc] ;  /* 0x00000c0a020f7981 */ /* 0x000f62000c1e1900 */
[----:B------:R-:W-:-:S02]  /*0950*/  IADD3 R8, PT, PT, R7, R0, RZ ;  /* 0x0000000007087210 */ /* 0x000fc40007ffe0ff */
[----:B------:R-:W-:Y:S02]  /*0960*/  IADD3 R7, PT, PT, R7, 0x4, RZ ;  /* 0x0000000407077810 */ /* 0x000fe40007ffe0ff */
[----:B------:R-:W-:-:S05]  /*0970*/  LEA R8, R8, R5, 0x2 ;  /* 0x0000000508087211 */ /* 0x000fca00078e10ff */
[----:B0-----:R-:W2:Y:S04]  /*0980*/  LDS R9, [R8] ;  /* 0x0000000008097984 */ /* 0x001ea80000000800 */
[----:B------:R-:W3:Y:S04]  /*0990*/  LDS R10, [R8+0x4] ;  /* 0x00000400080a7984 */ /* 0x000ee80000000800 */
[----:B------:R-:W4:Y:S04]  /*09a0*/  LDS R12, [R8+0x8] ;  /* 0x00000800080c7984 */ /* 0x000f280000000800 */
[----:B------:R-:W5:Y:S01]  /*09b0*/  LDS R14, [R8+0xc] ;  /* 0x00000c00080e7984 */ /* 0x000f620000000800 */
[----:B--2---:R-:W-:-:S04]  /*09c0*/  FFMA R6, R6, R9, R19 ;  /* 0x0000000906067223 */ /* 0x004fc80000000013 */
[----:B---3--:R-:W-:-:S04]  /*09d0*/  FFMA R6, R11, R10, R6 ;  /* 0x0000000a0b067223 */ /* 0x008fc80000000006 */
[----:B----4-:R-:W-:-:S04]  /*09e0*/  FFMA R6, R13, R12, R6 ;  /* 0x0000000c0d067223 */ /* 0x010fc80000000006 */
[----:B-----5:R-:W-:-:S07]  /*09f0*/  FFMA R19, R15, R14, R6 ;  /* 0x0000000e0f137223 */ /* 0x020fce0000000006 */
.L_x_9:
[----:B------:R-:W-:Y:S05]  /*0a00*/  BRA.U !UP1, `(.L_x_5) ;  /* 0x0000000109407547 */ /* 0x000fea000b800000 */
[----:B-1----:R-:W1:Y:S01]  /*0a10*/  LDC.64 R2, c[0x0][0x388] ;  /* 0x0000e200ff027b82 */ /* 0x002e620000000a00 */
[----:B------:R-:W-:Y:S01]  /*0a20*/  IADD3 R0, PT, PT, R0, R7, RZ ;  /* 0x0000000700007210 */ /* 0x000fe20007ffe0ff */
[----:B------:R-:W-:-:S03]  /*0a30*/  UIADD3 UR4, UPT, UPT, -UR4, URZ, URZ ;  /* 0x000000ff04047290 */ /* 0x000fc6000fffe1ff */
[----:B------:R-:W-:Y:S01]  /*0a40*/  LEA R0, R0, R5, 0x2 ;  /* 0x0000000500007211 */ /* 0x000fe200078e10ff */
[----:B-1----:R-:W-:-:S03]  /*0a50*/  IMAD.WIDE.U32 R2, R7, 0x4, R2 ;  /* 0x0000000407027825 */ /* 0x002fc600078e0002 */
[----:B------:R-:W-:-:S07]  /*0a60*/  MOV R6, R2 ;  /* 0x0000000200067202 */ /* 0x000fce0000000f00 */
.L_x_10:
[----:B------:R-:W-:Y:S01]  /*0a70*/  MOV R2, R6 ;  /* 0x0000000600027202 */ /* 0x000fe20000000f00 */
[----:B------:R1:W2:Y:S05]  /*0a80*/  LDS R5, [R0] ;  /* 0x0000000000057984 */ /* 0x0002aa0000000800 */
[----:B------:R3:W2:Y:S01]  /*0a90*/  LDG.E R2, desc[UR10][R2.64] ;  /* 0x0000000a02027981 */ /* 0x0006a2000c1e1900 */
[----:B------:R-:W-:Y:S01]  /*0aa0*/  UIADD3 UR4, UPT, UPT, UR4, 0x1, URZ ;  /* 0x0000000104047890 */ /* 0x000fe2000fffe0ff */
[----:B------:R-:W-:Y:S02]  /*0ab0*/  IADD3 R6, P0, PT, R6, 0x4, RZ ;  /* 0x0000000406067810 */ /* 0x000fe40007f1e0ff */
[----:B-1----:R-:W-:Y:S01]  /*0ac0*/  IADD3 R0, PT, PT, R0, 0x4, RZ ;  /* 0x0000000400007810 */ /* 0x002fe20007ffe0ff */
[----:B------:R-:W-:Y:S01]  /*0ad0*/  UISETP.NE.AND UP0, UPT, UR4, URZ, UPT ;  /* 0x000000ff0400728c */ /* 0x000fe2000bf05270 */
[----:B---3--:R-:W-:Y:S01]  /*0ae0*/  IADD3.X R3, PT, PT, RZ, R3, RZ, P0, !PT ;  /* 0x00000003ff037210 */ /* 0x008fe200007fe4ff */
[----:B--2---:R-:W-:-:S07]  /*0af0*/  FFMA R19, R2, R5, R19 ;  /* 0x0000000502137223 */ /* 0x004fce0000000013 */
[----:B------:R-:W-:Y:S05]  /*0b00*/  BRA.U UP0, `(.L_x_10) ;  /* 0xfffffffd00d87547 */ /* 0x000fea000b83ffff */
.L_x_5:
[----:B-1----:R-:W1:Y:S02]  /*0b10*/  LDC.64 R2, c[0x0][0x390] ;  /* 0x0000e400ff027b82 */ /* 0x002e640000000a00 */
[----:B-1----:R-:W-:-:S05]  /*0b20*/  IMAD.WIDE R4, R4, 0x4, R2 ;  /* 0x0000000404047825 */ /* 0x002fca00078e0202 */
[----:B------:R2:W-:Y:S02]  /*0b30*/  STG.E desc[UR10][R4.64], R19 ;  /* 0x0000001304007986 */ /* 0x0005e4000c10190a */
.L_x_4:
[----:B------:R-:W-:Y:S05]  /*0b40*/  BSYNC.RECONVERGENT B0 ;  /* 0x0000000000007941 */ /* 0x000fea0003800200 */
.L_x_3:
[----:B------:R-:W-:Y:S06]  /*0b50*/  BAR.SYNC.DEFER_BLOCKING 0x0 ;  /* 0x0000000000007b1d */ /* 0x000fec0000010000 */
[----:B------:R-:W-:Y:S05]  /*0b60*/  EXIT ;  /* 0x000000000000794d */ /* 0x000fea0003800000 */
.L_x_11:
[----:B------:R-:W-:-:S00]  /*0b70*/  BRA `(.L_x_11) ;  /* 0xfffffffc00fc7947 */ /* 0x000fc0000383ffff */
[----:B------:R-:W-:-:S00]  /*0b80*/  NOP ;  /* 0x0000000000007918 */ /* 0x000fc00000000000 */
[----:B------:R-:W-:-:S00]  /*0b90*/  NOP ;  /* 0x0000000000007918 */ /* 0x000fc00000000000 */
[----:B------:R-:W-:-:S00]  /*0ba0*/  NOP ;  /* 0x0000000000007918 */ /* 0x000fc00000000000 */
[----:B------:R-:W-:-:S00]  /*0bb0*/  NOP ;  /* 0x0000000000007918 */ /* 0x000fc00000000000 */
[----:B------:R-:W-:-:S00]  /*0bc0*/  NOP ;  /* 0x0000000000007918 */ /* 0x000fc00000000000 */
[----:B------:R-:W-:-:S00]  /*0bd0*/  NOP ;  /* 0x0000000000007918 */ /* 0x000fc00000000000 */
[----:B------:R-:W-:-:S00]  /*0be0*/  NOP ;  /* 0x0000000000007918 */ /* 0x000fc00000000000 */
[----:B------:R-:W-:-:S00]  /*0bf0*/  NOP ;  /* 0x0000000000007918 */ /* 0x000fc00000000000 */
.L_x_12:


//--------------------- .nv.shared._Z12convGPUTiledPfS_S_ii --------------------------
	.section	.nv.shared._Z12convGPUTiledPfS_S_ii,"aw",@nobits
	.sectionflags	@""
	.align	4
.nv.shared._Z12convGPUTiledPfS_S_ii:
	.zero		2064


//--------------------- .nv.shared.reserved.0     --------------------------
	.section	.nv.shared.reserved.0,"aw",@nobits
	.weak		__nv_reservedSMEM_offset_0_alias
	.size		__nv_reservedSMEM_offset_0_alias, 0, 64
	.other		__nv_reservedSMEM_offset_0_alias,@"STO_CUDA_RESERVED_SHARED STV_DEFAULT"
__nv_reservedSMEM_offset_0_alias:
	.zero		0
	.zero		64


//--------------------- .nv.constant0._Z12convGPUTiledPfS_S_ii --------------------------
	.section	.nv.constant0._Z12convGPUTiledPfS_S_ii,"a",@progbits
	.sectionflags	@""
	.align	4
.nv.constant0._Z12convGPUTiledPfS_S_ii:
	.zero		928


//--------------------- SYMBOLS --------------------------

	.type		.nv.reservedSmem.offset0,@object
	.size		.nv.reservedSmem.offset0,0x4
	.type		.nv.reservedSmem.cap,@object
	.size		.nv.reservedSmem.cap,0x4
